//
// Generated by NVIDIA NVVM Compiler
//
// Compiler Build ID: CL-36424714
// Cuda compilation tools, release 13.0, V13.0.88
// Based on NVVM 20.0.0
//

.version 9.0
.target sm_100
.address_size 64

	// .globl	_Z17matrixMulParallelPiS_S_iii

.visible .entry _Z17matrixMulParallelPiS_S_iii(
	.param .u64 .ptr .align 1 _Z17matrixMulParallelPiS_S_iii_param_0,
	.param .u64 .ptr .align 1 _Z17matrixMulParallelPiS_S_iii_param_1,
	.param .u64 .ptr .align 1 _Z17matrixMulParallelPiS_S_iii_param_2,
	.param .u32 _Z17matrixMulParallelPiS_S_iii_param_3,
	.param .u32 _Z17matrixMulParallelPiS_S_iii_param_4,
	.param .u32 _Z17matrixMulParallelPiS_S_iii_param_5
)
{
	.reg .pred 	%p<13>;
	.reg .b32 	%r<107>;
	.reg .b64 	%rd<53>;

	ld.param.u64 	%rd7, [_Z17matrixMulParallelPiS_S_iii_param_0];
	ld.param.u64 	%rd8, [_Z17matrixMulParallelPiS_S_iii_param_1];
	ld.param.u64 	%rd6, [_Z17matrixMulParallelPiS_S_iii_param_2];
	ld.param.u32 	%r32, [_Z17matrixMulParallelPiS_S_iii_param_3];
	ld.param.u32 	%r30, [_Z17matrixMulParallelPiS_S_iii_param_4];
	ld.param.u32 	%r31, [_Z17matrixMulParallelPiS_S_iii_param_5];
	cvta.to.global.u64 	%rd1, %rd8;
	cvta.to.global.u64 	%rd2, %rd7;
	mov.u32 	%r33, %ctaid.y;
	mov.u32 	%r34, %ntid.y;
	mov.u32 	%r35, %tid.y;
	mad.lo.s32 	%r1, %r33, %r34, %r35;
	mov.u32 	%r36, %ctaid.x;
	mov.u32 	%r37, %ntid.x;
	mov.u32 	%r38, %tid.x;
	mad.lo.s32 	%r2, %r36, %r37, %r38;
	setp.ge.s32 	%p1, %r1, %r32;
	setp.ge.s32 	%p2, %r2, %r31;
	or.pred  	%p3, %p1, %p2;
	@%p3 bra 	$L__BB0_14;
	setp.lt.s32 	%p4, %r30, 1;
	mov.b32 	%r106, 0;
	@%p4 bra 	$L__BB0_13;
	mul.lo.s32 	%r3, %r30, %r1;
	and.b32  	%r4, %r30, 7;
	setp.lt.u32 	%p5, %r30, 8;
	mov.b32 	%r101, 0;
	mov.u32 	%r106, %r101;
	@%p5 bra 	$L__BB0_5;
	and.b32  	%r101, %r30, 2147483640;
	neg.s32 	%r95, %r101;
	shl.b32 	%r7, %r31, 3;
	mul.wide.u32 	%rd9, %r3, 4;
	add.s64 	%rd10, %rd9, %rd2;
	add.s64 	%rd52, %rd10, 16;
	mov.b32 	%r106, 0;
	mul.wide.s32 	%rd13, %r31, 4;
	mov.u32 	%r94, %r2;
$L__BB0_4:
	.pragma "nounroll";
	ld.global.u32 	%r43, [%rd52+-16];
	mul.wide.s32 	%rd11, %r94, 4;
	add.s64 	%rd12, %rd1, %rd11;
	ld.global.u32 	%r44, [%rd12];
	mad.lo.s32 	%r45, %r44, %r43, %r106;
	ld.global.u32 	%r46, [%rd52+-12];
	add.s64 	%rd14, %rd12, %rd13;
	ld.global.u32 	%r47, [%rd14];
	mad.lo.s32 	%r48, %r47, %r46, %r45;
	ld.global.u32 	%r49, [%rd52+-8];
	add.s64 	%rd15, %rd14, %rd13;
	ld.global.u32 	%r50, [%rd15];
	mad.lo.s32 	%r51, %r50, %r49, %r48;
	ld.global.u32 	%r52, [%rd52+-4];
	add.s64 	%rd16, %rd15, %rd13;
	ld.global.u32 	%r53, [%rd16];
	mad.lo.s32 	%r54, %r53, %r52, %r51;
	ld.global.u32 	%r55, [%rd52];
	add.s64 	%rd17, %rd16, %rd13;
	ld.global.u32 	%r56, [%rd17];
	mad.lo.s32 	%r57, %r56, %r55, %r54;
	ld.global.u32 	%r58, [%rd52+4];
	add.s64 	%rd18, %rd17, %rd13;
	ld.global.u32 	%r59, [%rd18];
	mad.lo.s32 	%r60, %r59, %r58, %r57;
	ld.global.u32 	%r61, [%rd52+8];
	add.s64 	%rd19, %rd18, %rd13;
	ld.global.u32 	%r62, [%rd19];
	mad.lo.s32 	%r63, %r62, %r61, %r60;
	ld.global.u32 	%r64, [%rd52+12];
	add.s64 	%rd20, %rd19, %rd13;
	ld.global.u32 	%r65, [%rd20];
	mad.lo.s32 	%r106, %r65, %r64, %r63;
	add.s32 	%r95, %r95, 8;
	add.s32 	%r94, %r94, %r7;
	add.s64 	%rd52, %rd52, 32;
	setp.ne.s32 	%p6, %r95, 0;
	@%p6 bra 	$L__BB0_4;
$L__BB0_5:
	setp.eq.s32 	%p7, %r4, 0;
	@%p7 bra 	$L__BB0_13;
	and.b32  	%r17, %r30, 3;
	setp.lt.u32 	%p8, %r4, 4;
	@%p8 bra 	$L__BB0_8;
	add.s32 	%r67, %r101, %r3;
	mul.wide.u32 	%rd21, %r67, 4;
	add.s64 	%rd22, %rd2, %rd21;
	ld.global.u32 	%r68, [%rd22];
	mad.lo.s32 	%r69, %r101, %r31, %r2;
	mul.wide.s32 	%rd23, %r69, 4;
	add.s64 	%rd24, %rd1, %rd23;
	ld.global.u32 	%r70, [%rd24];
	mad.lo.s32 	%r71, %r70, %r68, %r106;
	cvt.u64.u32 	%rd25, %r3;
	cvt.u64.u32 	%rd26, %r101;
	add.s64 	%rd27, %rd26, %rd25;
	shl.b64 	%rd28, %rd27, 2;
	add.s64 	%rd29, %rd2, %rd28;
	ld.global.u32 	%r72, [%rd29+4];
	mul.wide.s32 	%rd30, %r31, 4;
	add.s64 	%rd31, %rd24, %rd30;
	ld.global.u32 	%r73, [%rd31];
	mad.lo.s32 	%r74, %r73, %r72, %r71;
	ld.global.u32 	%r75, [%rd29+8];
	add.s64 	%rd32, %rd31, %rd30;
	ld.global.u32 	%r76, [%rd32];
	mad.lo.s32 	%r77, %r76, %r75, %r74;
	ld.global.u32 	%r78, [%rd29+12];
	add.s64 	%rd33, %rd32, %rd30;
	ld.global.u32 	%r79, [%rd33];
	mad.lo.s32 	%r106, %r79, %r78, %r77;
	add.s32 	%r101, %r101, 4;
$L__BB0_8:
	setp.eq.s32 	%p9, %r17, 0;
	@%p9 bra 	$L__BB0_13;
	setp.eq.s32 	%p10, %r17, 1;
	@%p10 bra 	$L__BB0_11;
	add.s32 	%r81, %r101, %r3;
	mul.wide.u32 	%rd34, %r81, 4;
	add.s64 	%rd35, %rd2, %rd34;
	ld.global.u32 	%r82, [%rd35];
	mad.lo.s32 	%r83, %r101, %r31, %r2;
	mul.wide.s32 	%rd36, %r83, 4;
	add.s64 	%rd37, %rd1, %rd36;
	ld.global.u32 	%r84, [%rd37];
	mad.lo.s32 	%r85, %r84, %r82, %r106;
	cvt.u64.u32 	%rd38, %r3;
	cvt.u64.u32 	%rd39, %r101;
	add.s64 	%rd40, %rd39, %rd38;
	shl.b64 	%rd41, %rd40, 2;
	add.s64 	%rd42, %rd2, %rd41;
	ld.global.u32 	%r86, [%rd42+4];
	mul.wide.s32 	%rd43, %r31, 4;
	add.s64 	%rd44, %rd37, %rd43;
	ld.global.u32 	%r87, [%rd44];
	mad.lo.s32 	%r106, %r87, %r86, %r85;
	add.s32 	%r101, %r101, 2;
$L__BB0_11:
	and.b32  	%r88, %r30, 1;
	setp.eq.b32 	%p11, %r88, 1;
	not.pred 	%p12, %p11;
	@%p12 bra 	$L__BB0_13;
	add.s32 	%r89, %r101, %r3;
	mul.wide.u32 	%rd45, %r89, 4;
	add.s64 	%rd46, %rd2, %rd45;
	ld.global.u32 	%r90, [%rd46];
	mad.lo.s32 	%r91, %r101, %r31, %r2;
	mul.wide.s32 	%rd47, %r91, 4;
	add.s64 	%rd48, %rd1, %rd47;
	ld.global.u32 	%r92, [%rd48];
	mad.lo.s32 	%r106, %r92, %r90, %r106;
$L__BB0_13:
	mad.lo.s32 	%r93, %r31, %r1, %r2;
	cvta.to.global.u64 	%rd49, %rd6;
	mul.wide.s32 	%rd50, %r93, 4;
	add.s64 	%rd51, %rd49, %rd50;
	st.global.u32 	[%rd51], %r106;
$L__BB0_14:
	ret;

}


// ===== COMPILED SASS (sm_100) =====

	.target	sm_100

	.elftype	@"ET_EXEC"


//--------------------- .note.nv.tkinfo           --------------------------
	.section	.note.nv.tkinfo,"",@"SHT_NOTE"
	.sectionflags	@"SHF_NOTE_NV_TKINFO"
	.tkinfo
        /*0018*/ 	.word	0x00000002
        /*0030*/ 	.string	""
        /*0030*/ 	.string	"ptxas"
        /*0030*/ 	.string	"Cuda compilation tools, release 13.0, V13.0.88"
        /*0030*/ 	.string	"Build cuda_13.0.r13.0/compiler.36424714_0"
        /*0030*/ 	.string	"-arch sm_100 -m 64 "



//--------------------- .note.nv.cuinfo           --------------------------
	.section	.note.nv.cuinfo,"",@"SHT_NOTE"
	.sectionflags	@"SHF_NOTE_NV_CUINFO"
        /*0018*/ 	.short	0x0002
        /*001a*/ 	.short	0x0064
        /*001c*/ 	.short	0x0082
	.zero		2


//--------------------- .nv.info                  --------------------------
	.section	.nv.info,"",@"SHT_CUDA_INFO"
	.align	4


	//----- nvinfo : EIATTR_REGCOUNT
	.align		4
        /*0000*/ 	.byte	0x04, 0x2f
        /*0002*/ 	.short	(.L_1 - .L_0)
	.align		4
.L_0:
        /*0004*/ 	.word	index@(_Z17matrixMulParallelPiS_S_iii)
        /*0008*/ 	.word	0x00000020


	//----- nvinfo : EIATTR_FRAME_SIZE
	.align		4
.L_1:
        /*000c*/ 	.byte	0x04, 0x11
        /*000e*/ 	.short	(.L_3 - .L_2)
	.align		4
.L_2:
        /*0010*/ 	.word	index@(_Z17matrixMulParallelPiS_S_iii)
        /*0014*/ 	.word	0x00000000


	//----- nvinfo : EIATTR_MIN_STACK_SIZE
	.align		4
.L_3:
        /*0018*/ 	.byte	0x04, 0x12
        /*001a*/ 	.short	(.L_5 - .L_4)
	.align		4
.L_4:
        /*001c*/ 	.word	index@(_Z17matrixMulParallelPiS_S_iii)
        /*0020*/ 	.word	0x00000000
.L_5:


//--------------------- .nv.compat                --------------------------
	.section	.nv.compat,"",@"SHT_CUDA_COMPAT_INFO"
	.align	4
        /*0000*/ 	.byte	0x02, 0x09, 0x00, 0x00, 0x02, 0x02, 0x01, 0x00, 0x02, 0x05, 0x05, 0x00, 0x03, 0x07, 0x01, 0x01
        /*0010*/ 	.byte	0x02, 0x03, 0x00, 0x00, 0x02, 0x06, 0x01, 0x00, 0x04, 0x0b, 0x08, 0x00, 0x09, 0x00, 0x00, 0x00
        /*0020*/ 	.byte	0x00, 0x00, 0x00, 0x00


//--------------------- .nv.info._Z17matrixMulParallelPiS_S_iii --------------------------
	.section	.nv.info._Z17matrixMulParallelPiS_S_iii,"",@"SHT_CUDA_INFO"
	.sectionflags	@""
	.align	4


	//----- nvinfo : EIATTR_CUDA_API_VERSION
	.align		4
        /*0000*/ 	.byte	0x04, 0x37
        /*0002*/ 	.short	(.L_7 - .L_6)
.L_6:
        /*0004*/ 	.word	0x00000082


	//----- nvinfo : EIATTR_KPARAM_INFO
	.align		4
.L_7:
        /*0008*/ 	.byte	0x04, 0x17
        /*000a*/ 	.short	(.L_9 - .L_8)
.L_8:
        /*000c*/ 	.word	0x00000000
        /*0010*/ 	.short	0x0005
        /*0012*/ 	.short	0x0020
        /*0014*/ 	.byte	0x00, 0xf0, 0x11, 0x00


	//----- nvinfo : EIATTR_KPARAM_INFO
	.align		4
.L_9:
        /*0018*/ 	.byte	0x04, 0x17
        /*001a*/ 	.short	(.L_11 - .L_10)
.L_10:
        /*001c*/ 	.word	0x00000000
        /*0020*/ 	.short	0x0004
        /*0022*/ 	.short	0x001c
        /*0024*/ 	.byte	0x00, 0xf0, 0x11, 0x00


	//----- nvinfo : EIATTR_KPARAM_INFO
	.align		4
.L_11:
        /*0028*/ 	.byte	0x04, 0x17
        /*002a*/ 	.short	(.L_13 - .L_12)
.L_12:
        /*002c*/ 	.word	0x00000000
        /*0030*/ 	.short	0x0003
        /*0032*/ 	.short	0x0018
        /*0034*/ 	.byte	0x00, 0xf0, 0x11, 0x00


	//----- nvinfo : EIATTR_KPARAM_INFO
	.align		4
.L_13:
        /*0038*/ 	.byte	0x04, 0x17
        /*003a*/ 	.short	(.L_15 - .L_14)
.L_14:
        /*003c*/ 	.word	0x00000000
        /*0040*/ 	.short	0x0002
        /*0042*/ 	.short	0x0010
        /*0044*/ 	.byte	0x00, 0xf5, 0x21, 0x00


	//----- nvinfo : EIATTR_KPARAM_INFO
	.align		4
.L_15:
        /*0048*/ 	.byte	0x04, 0x17
        /*004a*/ 	.short	(.L_17 - .L_16)
.L_16:
        /*004c*/ 	.word	0x00000000
        /*0050*/ 	.short	0x0001
        /*0052*/ 	.short	0x0008
        /*0054*/ 	.byte	0x00, 0xf5, 0x21, 0x00


	//----- nvinfo : EIATTR_KPARAM_INFO
	.align		4
.L_17:
        /*0058*/ 	.byte	0x04, 0x17
        /*005a*/ 	.short	(.L_19 - .L_18)
.L_18:
        /*005c*/ 	.word	0x00000000
        /*0060*/ 	.short	0x0000
        /*0062*/ 	.short	0x0000
        /*0064*/ 	.byte	0x00, 0xf5, 0x21, 0x00


	//----- nvinfo : EIATTR_SPARSE_MMA_MASK
	.align		4
.L_19:
        /*0068*/ 	.byte	0x03, 0x50
        /*006a*/ 	.short	0x0000


	//----- nvinfo : EIATTR_MAXREG_COUNT
	.align		4
        /*006c*/ 	.byte	0x03, 0x1b
        /*006e*/ 	.short	0x00ff


	//----- nvinfo : EIATTR_MERCURY_ISA_VERSION
	.align		4
        /*0070*/ 	.byte	0x03, 0x5f
        /*0072*/ 	.short	0x0101


	//----- nvinfo : EIATTR_VRC_CTA_INIT_COUNT
	.align		4
        /*0074*/ 	.byte	0x02, 0x4a
	.zero		1
	.zero		1


	//----- nvinfo : EIATTR_EXIT_INSTR_OFFSETS
	.align		4
        /*0078*/ 	.byte	0x04, 0x1c
        /*007a*/ 	.short	(.L_21 - .L_20)


	//   ....[0]....
.L_20:
        /*007c*/ 	.word	0x000000d0


	//   ....[1]....
        /*0080*/ 	.word	0x000008e0


	//----- nvinfo : EIATTR_CBANK_PARAM_SIZE
	.align		4
.L_21:
        /*0084*/ 	.byte	0x03, 0x19
        /*0086*/ 	.short	0x0024


	//----- nvinfo : EIATTR_PARAM_CBANK
	.align		4
        /*0088*/ 	.byte	0x04, 0x0a
        /*008a*/ 	.short	(.L_23 - .L_22)
	.align		4
.L_22:
        /*008c*/ 	.word	index@(.nv.constant0._Z17matrixMulParallelPiS_S_iii)
        /*0090*/ 	.short	0x0380
        /*0092*/ 	.short	0x0024


	//----- nvinfo : EIATTR_SW_WAR
	.align		4
.L_23:
        /*0094*/ 	.byte	0x04, 0x36
        /*0096*/ 	.short	(.L_25 - .L_24)
.L_24:
        /*0098*/ 	.word	0x00000008
.L_25:


//--------------------- .nv.callgraph             --------------------------
	.section	.nv.callgraph,"",@"SHT_CUDA_CALLGRAPH"
	.align	4
	.sectionentsize	8
	.align		4
        /*0000*/ 	.word	0x00000000
	.align		4
        /*0004*/ 	.word	0xffffffff
	.align		4
        /*0008*/ 	.word	0x00000000
	.align		4
        /*000c*/ 	.word	0xfffffffe
	.align		4
        /*0010*/ 	.word	0x00000000
	.align		4
        /*0014*/ 	.word	0xfffffffd
	.align		4
        /*0018*/ 	.word	0x00000000
	.align		4
        /*001c*/ 	.word	0xfffffffc


//--------------------- .text._Z17matrixMulParallelPiS_S_iii --------------------------
	.section	.text._Z17matrixMulParallelPiS_S_iii,"ax",@progbits
	.align	128
        .global         _Z17matrixMulParallelPiS_S_iii
        .type           _Z17matrixMulParallelPiS_S_iii,@function
        .size           _Z17matrixMulParallelPiS_S_iii,(.L_x_5 - _Z17matrixMulParallelPiS_S_iii)
        .other          _Z17matrixMulParallelPiS_S_iii,@"STO_CUDA_ENTRY STV_DEFAULT"
_Z17matrixMulParallelPiS_S_iii:
.text._Z17matrixMulParallelPiS_S_iii:
[----:B------:R-:W-:Y:S01]  /*0000*/  LDC R1, c[0x0][0x37c] ;  /* 0x0000df00ff017b82 */ /* 0x000fe20000000800 */
[----:B------:R-:W0:Y:S07]  /*0010*/  S2R R5, SR_TID.X ;  /* 0x0000000000057919 */ /* 0x000e2e0000002100 */
[----:B------:R-:W1:Y:S01]  /*0020*/  LDC R16, c[0x0][0x364] ;  /* 0x0000d900ff107b82 */ /* 0x000e620000000800 */
[----:B------:R-:W2:Y:S01]  /*0030*/  LDCU UR6, c[0x0][0x398] ;  /* 0x00007300ff0677ac */ /* 0x000ea20008000800 */
[----:B------:R-:W1:Y:S06]  /*0040*/  S2R R3, SR_TID.Y ;  /* 0x0000000000037919 */ /* 0x000e6c0000002200 */
[----:B------:R-:W0:Y:S08]  /*0050*/  S2UR UR5, SR_CTAID.X ;  /* 0x00000000000579c3 */ /* 0x000e300000002500 */
[----:B------:R-:W0:Y:S08]  /*0060*/  LDC R0, c[0x0][0x360] ;  /* 0x0000d800ff007b82 */ /* 0x000e300000000800 */
[----:B------:R-:W1:Y:S08]  /*0070*/  S2UR UR4, SR_CTAID.Y ;  /* 0x00000000000479c3 */ /* 0x000e700000002600 */
[----:B------:R-:W3:Y:S01]  /*0080*/  LDC R17, c[0x0][0x3a0] ;  /* 0x0000e800ff117b82 */ /* 0x000ee20000000800 */
[----:B0-----:R-:W-:-:S02]  /*0090*/  IMAD R0, R0, UR5, R5 ;  /* 0x0000000500007c24 */ /* 0x001fc4000f8e0205 */
[----:B-1----:R-:W-:-:S03]  /*00a0*/  IMAD R16, R16, UR4, R3 ;  /* 0x0000000410107c24 */ /* 0x002fc6000f8e0203 */
[----:B---3--:R-:W-:-:S04]  /*00b0*/  ISETP.GE.AND P0, PT, R0, R17, PT ;  /* 0x000000110000720c */ /* 0x008fc80003f06270 */
[----:B--2---:R-:W-:-:S13]  /*00c0*/  ISETP.GE.OR P0, PT, R16, UR6, P0 ;  /* 0x0000000610007c0c */ /* 0x004fda0008706670 */
[----:B------:R-:W-:Y:S05]  /*00d0*/  @P0 EXIT ;  /* 0x000000000000094d */ /* 0x000fea0003800000 */
[----:B------:R-:W0:Y:S01]  /*00e0*/  LDC R19, c[0x0][0x39c] ;  /* 0x0000e700ff137b82 */ /* 0x000e220000000800 */
[----:B------:R-:W1:Y:S01]  /*00f0*/  LDCU.64 UR4, c[0x0][0x358] ;  /* 0x00006b00ff0477ac */ /* 0x000e620008000a00 */
[----:B------:R-:W-:Y:S01]  /*0100*/  HFMA2 R24, -RZ, RZ, 0, 0 ;  /* 0x00000000ff187431 */ /* 0x000fe200000001ff */
[----:B0-----:R-:W-:-:S13]  /*0110*/  ISETP.GE.AND P0, PT, R19, 0x1, PT ;  /* 0x000000011300780c */ /* 0x001fda0003f06270 */
[----:B-1----:R-:W-:Y:S05]  /*0120*/  @!P0 BRA `(.L_x_0) ;  /* 0x0000000400dc8947 */ /* 0x002fea0003800000 */
[C---:B------:R-:W-:Y:S01]  /*0130*/  ISETP.GE.U32.AND P1, PT, R19.reuse, 0x8, PT ;  /* 0x000000081300780c */ /* 0x040fe20003f26070 */
[----:B------:R-:W-:Y:S01]  /*0140*/  IMAD R20, R16, R19, RZ ;  /* 0x0000001310147224 */ /* 0x000fe200078e02ff */
[----:B------:R-:W-:Y:S02]  /*0150*/  LOP3.LUT R27, R19, 0x7, RZ, 0xc0, !PT ;  /* 0x00000007131b7812 */ /* 0x000fe400078ec0ff */
[----:B------:R-:W-:Y:S02]  /*0160*/  MOV R21, RZ ;  /* 0x000000ff00157202 */ /* 0x000fe40000000f00 */
[----:B------:R-:W-:Y:S02]  /*0170*/  ISETP.NE.AND P0, PT, R27, RZ, PT ;  /* 0x000000ff1b00720c */ /* 0x000fe40003f05270 */
[----:B------:R-:W-:-:S05]  /*0180*/  MOV R24, RZ ;  /* 0x000000ff00187202 */ /* 0x000fca0000000f00 */
[----:B------:R-:W-:Y:S06]  /*0190*/  @!P1 BRA `(.L_x_1) ;  /* 0x0000000000c09947 */ /* 0x000fec0003800000 */
[----:B------:R-:W0:Y:S01]  /*01a0*/  LDC.64 R2, c[0x0][0x380] ;  /* 0x0000e000ff027b82 */ /* 0x000e220000000a00 */
[----:B------:R-:W-:Y:S02]  /*01b0*/  LOP3.LUT R21, R19, 0x7ffffff8, RZ, 0xc0, !PT ;  /* 0x7ffffff813157812 */ /* 0x000fe400078ec0ff */
[----:B------:R-:W-:Y:S02]  /*01c0*/  MOV R24, RZ ;  /* 0x000000ff00187202 */ /* 0x000fe40000000f00 */
[----:B------:R-:W-:Y:S02]  /*01d0*/  MOV R18, R0 ;  /* 0x0000000000127202 */ /* 0x000fe40000000f00 */
[----:B------:R-:W-:Y:S01]  /*01e0*/  IADD3 R22, PT, PT, -R21, RZ, RZ ;  /* 0x000000ff15167210 */ /* 0x000fe20007ffe1ff */
[----:B0-----:R-:W-:-:S03]  /*01f0*/  IMAD.WIDE.U32 R2, R20, 0x4, R2 ;  /* 0x0000000414027825 */ /* 0x001fc600078e0002 */
[----:B------:R-:W-:-:S04]  /*0200*/  IADD3 R4, P1, PT, R2, 0x10, RZ ;  /* 0x0000001002047810 */ /* 0x000fc80007f3e0ff */
[----:B------:R-:W-:-:S09]  /*0210*/  IADD3.X R3, PT, PT, RZ, R3, RZ, P1, !PT ;  /* 0x00000003ff037210 */ /* 0x000fd20000ffe4ff */
.L_x_2:
[----:B------:R-:W0:Y:S01]  /*0220*/  LDC.64 R14, c[0x0][0x388] ;  /* 0x0000e200ff0e7b82 */ /* 0x000e220000000a00 */
[----:B------:R-:W-:-:S05]  /*0230*/  MOV R2, R4 ;  /* 0x0000000400027202 */ /* 0x000fca0000000f00 */
[----:B------:R-:W2:Y:S04]  /*0240*/  LDG.E R25, desc[UR4][R2.64+-0x10] ;  /* 0xfffff00402197981 */ /* 0x000ea8000c1e1900 */
[----:B------:R-:W3:Y:S04]  /*0250*/  LDG.E R23, desc[UR4][R2.64+-0xc] ;  /* 0xfffff40402177981 */ /* 0x000ee8000c1e1900 */
[----:B------:R-:W4:Y:S04]  /*0260*/  LDG.E R29, desc[UR4][R2.64+-0x8] ;  /* 0xfffff804021d7981 */ /* 0x000f28000c1e1900 */
[----:B------:R-:W5:Y:S01]  /*0270*/  LDG.E R28, desc[UR4][R2.64+-0x4] ;  /* 0xfffffc04021c7981 */ /* 0x000f62000c1e1900 */
[----:B0-----:R-:W-:-:S05]  /*0280*/  IMAD.WIDE R14, R18, 0x4, R14 ;  /* 0x00000004120e7825 */ /* 0x001fca00078e020e */
[----:B------:R0:W2:Y:S01]  /*0290*/  LDG.E R26, desc[UR4][R14.64] ;  /* 0x000000040e1a7981 */ /* 0x0000a2000c1e1900 */
[----:B------:R-:W-:-:S04]  /*02a0*/  IMAD.WIDE R12, R17, 0x4, R14 ;  /* 0x00000004110c7825 */ /* 0x000fc800078e020e */
[C---:B------:R-:W-:Y:S02]  /*02b0*/  IMAD.WIDE R4, R17.reuse, 0x4, R12 ;  /* 0x0000000411047825 */ /* 0x040fe400078e020c */
[----:B------:R-:W3:Y:S02]  /*02c0*/  LDG.E R12, desc[UR4][R12.64] ;  /* 0x000000040c0c7981 */ /* 0x000ee4000c1e1900 */
[C---:B------:R-:W-:Y:S02]  /*02d0*/  IMAD.WIDE R8, R17.reuse, 0x4, R4 ;  /* 0x0000000411087825 */ /* 0x040fe400078e0204 */
[----:B------:R-:W4:Y:S02]  /*02e0*/  LDG.E R4, desc[UR4][R4.64] ;  /* 0x0000000404047981 */ /* 0x000f24000c1e1900 */
[C---:B------:R-:W-:Y:S02]  /*02f0*/  IMAD.WIDE R6, R17.reuse, 0x4, R8 ;  /* 0x0000000411067825 */ /* 0x040fe400078e0208 */
[----:B------:R-:W5:Y:S02]  /*0300*/  LDG.E R8, desc[UR4][R8.64] ;  /* 0x0000000408087981 */ /* 0x000f64000c1e1900 */
[----:B------:R-:W-:-:S02]  /*0310*/  IMAD.WIDE R10, R17, 0x4, R6 ;  /* 0x00000004110a7825 */ /* 0x000fc400078e0206 */
[----:B------:R-:W5:Y:S04]  /*0320*/  LDG.E R5, desc[UR4][R2.64] ;  /* 0x0000000402057981 */ /* 0x000f68000c1e1900 */
[----:B------:R-:W5:Y:S01]  /*0330*/  LDG.E R6, desc[UR4][R6.64] ;  /* 0x0000000406067981 */ /* 0x000f62000c1e1900 */
[----:B0-----:R-:W-:-:S03]  /*0340*/  IMAD.WIDE R14, R17, 0x4, R10 ;  /* 0x00000004110e7825 */ /* 0x001fc600078e020a */
[----:B------:R-:W5:Y:S04]  /*0350*/  LDG.E R10, desc[UR4][R10.64] ;  /* 0x000000040a0a7981 */ /* 0x000f68000c1e1900 */
[----:B------:R-:W5:Y:S04]  /*0360*/  LDG.E R13, desc[UR4][R14.64] ;  /* 0x000000040e0d7981 */ /* 0x000f68000c1e1900 */
[----:B------:R-:W5:Y:S04]  /*0370*/  LDG.E R7, desc[UR4][R2.64+0x4] ;  /* 0x0000040402077981 */ /* 0x000f68000c1e1900 */
[----:B------:R-:W5:Y:S01]  /*0380*/  LDG.E R9, desc[UR4][R2.64+0xc] ;  /* 0x00000c0402097981 */ /* 0x000f62000c1e1900 */
[----:B--2---:R-:W-:-:S02]  /*0390*/  IMAD R26, R25, R26, R24 ;  /* 0x0000001a191a7224 */ /* 0x004fc400078e0218 */
[----:B------:R-:W-:Y:S02]  /*03a0*/  IMAD.WIDE R24, R17, 0x4, R14 ;  /* 0x0000000411187825 */ /* 0x000fe400078e020e */
[----:B------:R0:W2:Y:S04]  /*03b0*/  LDG.E R14, desc[UR4][R2.64+0x8] ;  /* 0x00000804020e7981 */ /* 0x0000a8000c1e1900 */
[----:B------:R-:W2:Y:S01]  /*03c0*/  LDG.E R24, desc[UR4][R24.64] ;  /* 0x0000000418187981 */ /* 0x000ea2000c1e1900 */
[----:B---3--:R-:W-:Y:S01]  /*03d0*/  IMAD R12, R23, R12, R26 ;  /* 0x0000000c170c7224 */ /* 0x008fe200078e021a */
[----:B------:R-:W-:-:S03]  /*03e0*/  IADD3 R22, PT, PT, R22, 0x8, RZ ;  /* 0x0000000816167810 */ /* 0x000fc60007ffe0ff */
[----:B----4-:R-:W-:Y:S01]  /*03f0*/  IMAD R29, R29, R4, R12 ;  /* 0x000000041d1d7224 */ /* 0x010fe200078e020c */
[----:B------:R-:W-:-:S03]  /*0400*/  ISETP.NE.AND P1, PT, R22, RZ, PT ;  /* 0x000000ff1600720c */ /* 0x000fc60003f25270 */
[----:B-----5:R-:W-:Y:S01]  /*0410*/  IMAD R8, R28, R8, R29 ;  /* 0x000000081c087224 */ /* 0x020fe200078e021d */
[----:B------:R-:W-:-:S03]  /*0420*/  IADD3 R4, P2, PT, R2, 0x20, RZ ;  /* 0x0000002002047810 */ /* 0x000fc60007f5e0ff */
[----:B------:R-:W-:Y:S01]  /*0430*/  IMAD R5, R5, R6, R8 ;  /* 0x0000000605057224 */ /* 0x000fe200078e0208 */
[----:B0-----:R-:W-:Y:S02]  /*0440*/  IADD3.X R3, PT, PT, RZ, R3, RZ, P2, !PT ;  /* 0x00000003ff037210 */ /* 0x001fe400017fe4ff */
[----:B------:R-:W-:Y:S01]  /*0450*/  LEA R18, R17, R18, 0x3 ;  /* 0x0000001211127211 */ /* 0x000fe200078e18ff */
[----:B------:R-:W-:-:S04]  /*0460*/  IMAD R5, R7, R10, R5 ;  /* 0x0000000a07057224 */ /* 0x000fc800078e0205 */
[----:B--2---:R-:W-:-:S04]  /*0470*/  IMAD R5, R14, R13, R5 ;  /* 0x0000000d0e057224 */ /* 0x004fc800078e0205 */
[----:B------:R-:W-:Y:S01]  /*0480*/  IMAD R24, R9, R24, R5 ;  /* 0x0000001809187224 */ /* 0x000fe200078e0205 */
[----:B------:R-:W-:Y:S06]  /*0490*/  @P1 BRA `(.L_x_2) ;  /* 0xfffffffc00601947 */ /* 0x000fec000383ffff */
.L_x_1:
[----:B------:R-:W-:Y:S05]  /*04a0*/  @!P0 BRA `(.L_x_0) ;  /* 0x0000000000fc8947 */ /* 0x000fea0003800000 */
[----:B------:R-:W-:Y:S02]  /*04b0*/  ISETP.GE.U32.AND P1, PT, R27, 0x4, PT ;  /* 0x000000041b00780c */ /* 0x000fe40003f26070 */
[----:B------:R-:W-:-:S04]  /*04c0*/  LOP3.LUT R14, R19, 0x3, RZ, 0xc0, !PT ;  /* 0x00000003130e7812 */ /* 0x000fc800078ec0ff */
[----:B------:R-:W-:-:S07]  /*04d0*/  ISETP.NE.AND P0, PT, R14, RZ, PT ;  /* 0x000000ff0e00720c */ /* 0x000fce0003f05270 */
[----:B------:R-:W-:Y:S06]  /*04e0*/  @!P1 BRA `(.L_x_3) ;  /* 0x00000000006c9947 */ /* 0x000fec0003800000 */
[----:B------:R-:W0:Y:S01]  /*04f0*/  LDC.64 R4, c[0x0][0x388] ;  /* 0x0000e200ff047b82 */ /* 0x000e220000000a00 */
[----:B------:R-:W1:Y:S01]  /*0500*/  LDCU.64 UR6, c[0x0][0x380] ;  /* 0x00007000ff0677ac */ /* 0x000e620008000a00 */
[----:B------:R-:W-:Y:S01]  /*0510*/  IMAD R7, R21, R17, R0 ;  /* 0x0000001115077224 */ /* 0x000fe200078e0200 */
[CC--:B------:R-:W-:Y:S02]  /*0520*/  IADD3 R3, PT, PT, R20.reuse, R21.reuse, RZ ;  /* 0x0000001514037210 */ /* 0x0c0fe40007ffe0ff */
[----:B------:R-:W-:-:S03]  /*0530*/  IADD3 R8, P1, PT, R20, R21, RZ ;  /* 0x0000001514087210 */ /* 0x000fc60007f3e0ff */
[----:B------:R-:W2:Y:S01]  /*0540*/  LDC.64 R12, c[0x0][0x380] ;  /* 0x0000e000ff0c7b82 */ /* 0x000ea20000000a00 */
[----:B0-----:R-:W-:-:S04]  /*0550*/  IMAD.WIDE R4, R7, 0x4, R4 ;  /* 0x0000000407047825 */ /* 0x001fc800078e0204 */
[----:B------:R-:W-:Y:S02]  /*0560*/  IMAD.WIDE R6, R17, 0x4, R4 ;  /* 0x0000000411067825 */ /* 0x000fe400078e0204 */
[----:B------:R-:W3:Y:S02]  /*0570*/  LDG.E R4, desc[UR4][R4.64] ;  /* 0x0000000404047981 */ /* 0x000ee4000c1e1900 */
[----:B--2---:R-:W-:Y:S01]  /*0580*/  IMAD.WIDE.U32 R12, R3, 0x4, R12 ;  /* 0x00000004030c7825 */ /* 0x004fe200078e000c */
[----:B------:R-:W-:Y:S02]  /*0590*/  IADD3.X R3, PT, PT, RZ, RZ, RZ, P1, !PT ;  /* 0x000000ffff037210 */ /* 0x000fe40000ffe4ff */
[----:B-1----:R-:W-:-:S03]  /*05a0*/  LEA R2, P1, R8, UR6, 0x2 ;  /* 0x0000000608027c11 */ /* 0x002fc6000f8210ff */
[----:B------:R-:W3:Y:S01]  /*05b0*/  LDG.E R13, desc[UR4][R12.64] ;  /* 0x000000040c0d7981 */ /* 0x000ee2000c1e1900 */
[----:B------:R-:W-:Y:S01]  /*05c0*/  LEA.HI.X R3, R8, UR7, R3, 0x2, P1 ;  /* 0x0000000708037c11 */ /* 0x000fe200088f1403 */
[C---:B------:R-:W-:Y:S02]  /*05d0*/  IMAD.WIDE R8, R17.reuse, 0x4, R6 ;  /* 0x0000000411087825 */ /* 0x040fe400078e0206 */
[----:B------:R-:W2:Y:S04]  /*05e0*/  LDG.E R6, desc[UR4][R6.64] ;  /* 0x0000000406067981 */ /* 0x000ea8000c1e1900 */
[----:B------:R-:W2:Y:S01]  /*05f0*/  LDG.E R15, desc[UR4][R2.64+0x4] ;  /* 0x00000404020f7981 */ /* 0x000ea2000c1e1900 */
[----:B------:R-:W-:-:S03]  /*0600*/  IMAD.WIDE R10, R17, 0x4, R8 ;  /* 0x00000004110a7825 */ /* 0x000fc600078e0208 */
[----:B------:R-:W4:Y:S04]  /*0610*/  LDG.E R22, desc[UR4][R8.64] ;  /* 0x0000000408167981 */ /* 0x000f28000c1e1900 */
[----:B------:R-:W4:Y:S04]  /*0620*/  LDG.E R18, desc[UR4][R2.64+0x8] ;  /* 0x0000080402127981 */ /* 0x000f28000c1e1900 */
[----:B------:R-:W5:Y:S04]  /*0630*/  LDG.E R26, desc[UR4][R2.64+0xc] ;  /* 0x00000c04021a7981 */ /* 0x000f68000c1e1900 */
[----:B------:R-:W5:Y:S01]  /*0640*/  LDG.E R10, desc[UR4][R10.64] ;  /* 0x000000040a0a7981 */ /* 0x000f62000c1e1900 */
[----:B------:R-:W-:Y:S01]  /*0650*/  IADD3 R21, PT, PT, R21, 0x4, RZ ;  /* 0x0000000415157810 */ /* 0x000fe20007ffe0ff */
[----:B---3--:R-:W-:-:S04]  /*0660*/  IMAD R24, R13, R4, R24 ;  /* 0x000000040d187224 */ /* 0x008fc800078e0218 */
[----:B--2---:R-:W-:-:S04]  /*0670*/  IMAD R15, R15, R6, R24 ;  /* 0x000000060f0f7224 */ /* 0x004fc800078e0218 */
[----:B----4-:R-:W-:-:S04]  /*0680*/  IMAD R15, R18, R22, R15 ;  /* 0x00000016120f7224 */ /* 0x010fc800078e020f */
[----:B-----5:R-:W-:-:S07]  /*0690*/  IMAD R24, R26, R10, R15 ;  /* 0x0000000a1a187224 */ /* 0x020fce00078e020f */
.L_x_3:
[----:B------:R-:W-:Y:S05]  /*06a0*/  @!P0 BRA `(.L_x_0) ;  /* 0x00000000007c8947 */ /* 0x000fea0003800000 */
[----:B------:R-:W-:Y:S01]  /*06b0*/  ISETP.NE.AND P1, PT, R14, 0x1, PT ;  /* 0x000000010e00780c */ /* 0x000fe20003f25270 */
[----:B------:R-:W0:Y:S01]  /*06c0*/  LDC.64 R10, c[0x0][0x380] ;  /* 0x0000e000ff0a7b82 */ /* 0x000e220000000a00 */
[----:B------:R-:W-:-:S04]  /*06d0*/  LOP3.LUT R19, R19, 0x1, RZ, 0xc0, !PT ;  /* 0x0000000113137812 */ /* 0x000fc800078ec0ff */
[----:B------:R-:W-:-:S03]  /*06e0*/  ISETP.NE.U32.AND P0, PT, R19, 0x1, PT ;  /* 0x000000011300780c */ /* 0x000fc60003f05070 */
[----:B------:R-:W1:Y:S04]  /*06f0*/  LDC.64 R8, c[0x0][0x388] ;  /* 0x0000e200ff087b82 */ /* 0x000e680000000a00 */
[CC--:B------:R-:W-:Y:S02]  /*0700*/  @P1 IADD3 R13, PT, PT, R20.reuse, R21.reuse, RZ ;  /* 0x00000015140d1210 */ /* 0x0c0fe40007ffe0ff */
[----:B------:R-:W-:Y:S02]  /*0710*/  @P1 IADD3 R12, P2, PT, R20, R21, RZ ;  /* 0x00000015140c1210 */ /* 0x000fe40007f5e0ff */
[----:B------:R-:W2:Y:S02]  /*0720*/  @P1 LDC.64 R2, c[0x0][0x380] ;  /* 0x0000e000ff021b82 */ /* 0x000ea40000000a00 */
[----:B------:R-:W-:-:S06]  /*0730*/  @P1 IADD3.X R14, PT, PT, RZ, RZ, RZ, P2, !PT ;  /* 0x000000ffff0e1210 */ /* 0x000fcc00017fe4ff */
[----:B------:R-:W3:Y:S01]  /*0740*/  LDC.64 R4, c[0x0][0x380] ;  /* 0x0000e000ff047b82 */ /* 0x000ee20000000a00 */
[----:B0-----:R-:W-:-:S04]  /*0750*/  @P1 IMAD.WIDE.U32 R10, R13, 0x4, R10 ;  /* 0x000000040d0a1825 */ /* 0x001fc800078e000a */
[C---:B------:R-:W-:Y:S01]  /*0760*/  @P1 IMAD R13, R21.reuse, R17, R0 ;  /* 0x00000011150d1224 */ /* 0x040fe200078e0200 */
[----:B------:R-:W-:Y:S01]  /*0770*/  @P1 IADD3 R21, PT, PT, R21, 0x2, RZ ;  /* 0x0000000215151810 */ /* 0x000fe20007ffe0ff */
[----:B------:R-:W4:Y:S01]  /*0780*/  @P1 LDG.E R11, desc[UR4][R10.64] ;  /* 0x000000040a0b1981 */ /* 0x000f22000c1e1900 */
[----:B------:R-:W0:Y:S01]  /*0790*/  LDC.64 R6, c[0x0][0x388] ;  /* 0x0000e200ff067b82 */ /* 0x000e220000000a00 */
[----:B-1----:R-:W-:Y:S01]  /*07a0*/  @P1 IMAD.WIDE R8, R13, 0x4, R8 ;  /* 0x000000040d081825 */ /* 0x002fe200078e0208 */
[----:B------:R-:W-:Y:S02]  /*07b0*/  @!P0 IADD3 R15, PT, PT, R20, R21, RZ ;  /* 0x00000015140f8210 */ /* 0x000fe40007ffe0ff */
[----:B--2---:R-:W-:Y:S01]  /*07c0*/  @P1 LEA R2, P2, R12, R2, 0x2 ;  /* 0x000000020c021211 */ /* 0x004fe200078410ff */
[----:B------:R-:W-:-:S03]  /*07d0*/  @!P0 IMAD R21, R21, R17, R0 ;  /* 0x0000001115158224 */ /* 0x000fc600078e0200 */
[----:B------:R-:W-:Y:S01]  /*07e0*/  @P1 LEA.HI.X R3, R12, R3, R14, 0x2, P2 ;  /* 0x000000030c031211 */ /* 0x000fe200010f140e */
[----:B------:R-:W-:Y:S01]  /*07f0*/  @P1 IMAD.WIDE R12, R17, 0x4, R8 ;  /* 0x00000004110c1825 */ /* 0x000fe200078e0208 */
[----:B------:R-:W4:Y:S03]  /*0800*/  @P1 LDG.E R14, desc[UR4][R8.64] ;  /* 0x00000004080e1981 */ /* 0x000f26000c1e1900 */
[----:B---3--:R-:W-:Y:S01]  /*0810*/  @!P0 IMAD.WIDE.U32 R4, R15, 0x4, R4 ;  /* 0x000000040f048825 */ /* 0x008fe200078e0004 */
[----:B------:R-:W2:Y:S04]  /*0820*/  @P1 LDG.E R2, desc[UR4][R2.64+0x4] ;  /* 0x0000040402021981 */ /* 0x000ea8000c1e1900 */
[----:B------:R-:W2:Y:S01]  /*0830*/  @P1 LDG.E R12, desc[UR4][R12.64] ;  /* 0x000000040c0c1981 */ /* 0x000ea2000c1e1900 */
[----:B0-----:R-:W-:-:S03]  /*0840*/  @!P0 IMAD.WIDE R6, R21, 0x4, R6 ;  /* 0x0000000415068825 */ /* 0x001fc600078e0206 */
[----:B------:R-:W3:Y:S04]  /*0850*/  @!P0 LDG.E R5, desc[UR4][R4.64] ;  /* 0x0000000404058981 */ /* 0x000ee8000c1e1900 */
[----:B------:R-:W3:Y:S01]  /*0860*/  @!P0 LDG.E R6, desc[UR4][R6.64] ;  /* 0x0000000406068981 */ /* 0x000ee2000c1e1900 */
[----:B----4-:R-:W-:-:S04]  /*0870*/  @P1 IMAD R11, R11, R14, R24 ;  /* 0x0000000e0b0b1224 */ /* 0x010fc800078e0218 */
[----:B--2---:R-:W-:-:S04]  /*0880*/  @P1 IMAD R24, R2, R12, R11 ;  /* 0x0000000c02181224 */ /* 0x004fc800078e020b */
[----:B---3--:R-:W-:-:S07]  /*0890*/  @!P0 IMAD R24, R5, R6, R24 ;  /* 0x0000000605188224 */ /* 0x008fce00078e0218 */
.L_x_0:
[----:B------:R-:W0:Y:S01]  /*08a0*/  LDC.64 R2, c[0x0][0x390] ;  /* 0x0000e400ff027b82 */ /* 0x000e220000000a00 */
[----:B------:R-:W-:-:S04]  /*08b0*/  IMAD R17, R16, R17, R0 ;  /* 0x0000001110117224 */ /* 0x000fc800078e0200 */
[----:B0-----:R-:W-:-:S05]  /*08c0*/  IMAD.WIDE R2, R17, 0x4, R2 ;  /* 0x0000000411027825 */ /* 0x001fca00078e0202 */
[----:B------:R-:W-:Y:S01]  /*08d0*/  STG.E desc[UR4][R2.64], R24 ;  /* 0x0000001802007986 */ /* 0x000fe2000c101904 */
[----:B------:R-:W-:Y:S05]  /*08e0*/  EXIT ;  /* 0x000000000000794d */ /* 0x000fea0003800000 */
.L_x_4:
[----:B------:R-:W-:-:S00]  /*08f0*/  BRA `(.L_x_4) ;  /* 0xfffffffc00fc7947 */ /* 0x000fc0000383ffff */
[----:B------:R-:W-:-:S00]  /*0900*/  NOP ;  /* 0x0000000000007918 */ /* 0x000fc00000000000 */
[----:B------:R-:W-:-:S00]  /*0910*/  NOP ;  /* 0x0000000000007918 */ /* 0x000fc00000000000 */
[----:B------:R-:W-:-:S00]  /*0920*/  NOP ;  /* 0x0000000000007918 */ /* 0x000fc00000000000 */
[----:B------:R-:W-:-:S00]  /*0930*/  NOP ;  /* 0x0000000000007918 */ /* 0x000fc00000000000 */
[----:B------:R-:W-:-:S00]  /*0940*/  NOP ;  /* 0x0000000000007918 */ /* 0x000fc00000000000 */
[----:B------:R-:W-:-:S00]  /*0950*/  NOP ;  /* 0x0000000000007918 */ /* 0x000fc00000000000 */
[----:B------:R-:W-:-:S00]  /*0960*/  NOP ;  /* 0x0000000000007918 */ /* 0x000fc00000000000 */
[----:B------:R-:W-:-:S00]  /*0970*/  NOP ;  /* 0x0000000000007918 */ /* 0x000fc00000000000 */
.L_x_5:


//--------------------- .nv.shared.reserved.0     --------------------------
	.section	.nv.shared.reserved.0,"aw",@nobits
	.weak		__nv_reservedSMEM_offset_0_alias
	.size		__nv_reservedSMEM_offset_0_alias, 0, 64
	.other		__nv_reservedSMEM_offset_0_alias,@"STO_CUDA_RESERVED_SHARED STV_DEFAULT"
__nv_reservedSMEM_offset_0_alias:
	.zero		0
	.zero		64


//--------------------- .nv.constant0._Z17matrixMulParallelPiS_S_iii --------------------------
	.section	.nv.constant0._Z17matrixMulParallelPiS_S_iii,"a",@progbits
	.sectionflags	@""
	.align	4
.nv.constant0._Z17matrixMulParallelPiS_S_iii:
	.zero		932


//--------------------- SYMBOLS --------------------------

	.type		.nv.reservedSmem.offset0,@object
	.size		.nv.reservedSmem.offset0,0x4
